//
// Generated by NVIDIA NVVM Compiler
//
// Compiler Build ID: CL-36424714
// Cuda compilation tools, release 13.0, V13.0.88
// Based on NVVM 20.0.0
//

.version 9.0
.target sm_100
.address_size 64

	// .globl	_Z25transpose2d_simple_kernelPKfPfii

.visible .entry _Z25transpose2d_simple_kernelPKfPfii(
	.param .u64 .ptr .align 1 _Z25transpose2d_simple_kernelPKfPfii_param_0,
	.param .u64 .ptr .align 1 _Z25transpose2d_simple_kernelPKfPfii_param_1,
	.param .u32 _Z25transpose2d_simple_kernelPKfPfii_param_2,
	.param .u32 _Z25transpose2d_simple_kernelPKfPfii_param_3
)
{
	.reg .pred 	%p<4>;
	.reg .b32 	%r<13>;
	.reg .b32 	%f<2>;
	.reg .b64 	%rd<9>;

	ld.param.u64 	%rd1, [_Z25transpose2d_simple_kernelPKfPfii_param_0];
	ld.param.u64 	%rd2, [_Z25transpose2d_simple_kernelPKfPfii_param_1];
	ld.param.u32 	%r3, [_Z25transpose2d_simple_kernelPKfPfii_param_2];
	ld.param.u32 	%r4, [_Z25transpose2d_simple_kernelPKfPfii_param_3];
	mov.u32 	%r5, %ctaid.x;
	mov.u32 	%r6, %ntid.x;
	mov.u32 	%r7, %tid.x;
	mad.lo.s32 	%r1, %r5, %r6, %r7;
	mov.u32 	%r8, %ctaid.y;
	mov.u32 	%r9, %ntid.y;
	mov.u32 	%r10, %tid.y;
	mad.lo.s32 	%r2, %r8, %r9, %r10;
	setp.ge.s32 	%p1, %r2, %r3;
	setp.ge.s32 	%p2, %r1, %r4;
	or.pred  	%p3, %p1, %p2;
	@%p3 bra 	$L__BB0_2;
	cvta.to.global.u64 	%rd3, %rd1;
	cvta.to.global.u64 	%rd4, %rd2;
	mad.lo.s32 	%r11, %r4, %r2, %r1;
	mul.wide.s32 	%rd5, %r11, 4;
	add.s64 	%rd6, %rd3, %rd5;
	ld.global.f32 	%f1, [%rd6];
	mad.lo.s32 	%r12, %r3, %r1, %r2;
	mul.wide.s32 	%rd7, %r12, 4;
	add.s64 	%rd8, %rd4, %rd7;
	st.global.f32 	[%rd8], %f1;
$L__BB0_2:
	ret;

}


// ===== COMPILED SASS (sm_100) =====

	.target	sm_100

	.elftype	@"ET_EXEC"


//--------------------- .note.nv.tkinfo           --------------------------
	.section	.note.nv.tkinfo,"",@"SHT_NOTE"
	.sectionflags	@"SHF_NOTE_NV_TKINFO"
	.tkinfo
        /*0018*/ 	.word	0x00000002
        /*0030*/ 	.string	""
        /*0030*/ 	.string	"ptxas"
        /*0030*/ 	.string	"Cuda compilation tools, release 13.0, V13.0.88"
        /*0030*/ 	.string	"Build cuda_13.0.r13.0/compiler.36424714_0"
        /*0030*/ 	.string	"-arch sm_100 -m 64 "



//--------------------- .note.nv.cuinfo           --------------------------
	.section	.note.nv.cuinfo,"",@"SHT_NOTE"
	.sectionflags	@"SHF_NOTE_NV_CUINFO"
        /*0018*/ 	.short	0x0002
        /*001a*/ 	.short	0x0064
        /*001c*/ 	.short	0x0082
	.zero		2


//--------------------- .nv.info                  --------------------------
	.section	.nv.info,"",@"SHT_CUDA_INFO"
	.align	4


	//----- nvinfo : EIATTR_REGCOUNT
	.align		4
        /*0000*/ 	.byte	0x04, 0x2f
        /*0002*/ 	.short	(.L_1 - .L_0)
	.align		4
.L_0:
        /*0004*/ 	.word	index@(_Z25transpose2d_simple_kernelPKfPfii)
        /*0008*/ 	.word	0x0000000a


	//----- nvinfo : EIATTR_FRAME_SIZE
	.align		4
.L_1:
        /*000c*/ 	.byte	0x04, 0x11
        /*000e*/ 	.short	(.L_3 - .L_2)
	.align		4
.L_2:
        /*0010*/ 	.word	index@(_Z25transpose2d_simple_kernelPKfPfii)
        /*0014*/ 	.word	0x00000000


	//----- nvinfo : EIATTR_MIN_STACK_SIZE
	.align		4
.L_3:
        /*0018*/ 	.byte	0x04, 0x12
        /*001a*/ 	.short	(.L_5 - .L_4)
	.align		4
.L_4:
        /*001c*/ 	.word	index@(_Z25transpose2d_simple_kernelPKfPfii)
        /*0020*/ 	.word	0x00000000
.L_5:


//--------------------- .nv.compat                --------------------------
	.section	.nv.compat,"",@"SHT_CUDA_COMPAT_INFO"
	.align	4
        /*0000*/ 	.byte	0x02, 0x09, 0x00, 0x00, 0x02, 0x02, 0x01, 0x00, 0x02, 0x05, 0x05, 0x00, 0x03, 0x07, 0x01, 0x01
        /*0010*/ 	.byte	0x02, 0x03, 0x00, 0x00, 0x02, 0x06, 0x01, 0x00, 0x04, 0x0b, 0x08, 0x00, 0x09, 0x00, 0x00, 0x00
        /*0020*/ 	.byte	0x00, 0x00, 0x00, 0x00


//--------------------- .nv.info._Z25transpose2d_simple_kernelPKfPfii --------------------------
	.section	.nv.info._Z25transpose2d_simple_kernelPKfPfii,"",@"SHT_CUDA_INFO"
	.sectionflags	@""
	.align	4


	//----- nvinfo : EIATTR_CUDA_API_VERSION
	.align		4
        /*0000*/ 	.byte	0x04, 0x37
        /*0002*/ 	.short	(.L_7 - .L_6)
.L_6:
        /*0004*/ 	.word	0x00000082


	//----- nvinfo : EIATTR_KPARAM_INFO
	.align		4
.L_7:
        /*0008*/ 	.byte	0x04, 0x17
        /*000a*/ 	.short	(.L_9 - .L_8)
.L_8:
        /*000c*/ 	.word	0x00000000
        /*0010*/ 	.short	0x0003
        /*0012*/ 	.short	0x0014
        /*0014*/ 	.byte	0x00, 0xf0, 0x11, 0x00


	//----- nvinfo : EIATTR_KPARAM_INFO
	.align		4
.L_9:
        /*0018*/ 	.byte	0x04, 0x17
        /*001a*/ 	.short	(.L_11 - .L_10)
.L_10:
        /*001c*/ 	.word	0x00000000
        /*0020*/ 	.short	0x0002
        /*0022*/ 	.short	0x0010
        /*0024*/ 	.byte	0x00, 0xf0, 0x11, 0x00


	//----- nvinfo : EIATTR_KPARAM_INFO
	.align		4
.L_11:
        /*0028*/ 	.byte	0x04, 0x17
        /*002a*/ 	.short	(.L_13 - .L_12)
.L_12:
        /*002c*/ 	.word	0x00000000
        /*0030*/ 	.short	0x0001
        /*0032*/ 	.short	0x0008
        /*0034*/ 	.byte	0x00, 0xf5, 0x21, 0x00


	//----- nvinfo : EIATTR_KPARAM_INFO
	.align		4
.L_13:
        /*0038*/ 	.byte	0x04, 0x17
        /*003a*/ 	.short	(.L_15 - .L_14)
.L_14:
        /*003c*/ 	.word	0x00000000
        /*0040*/ 	.short	0x0000
        /*0042*/ 	.short	0x0000
        /*0044*/ 	.byte	0x00, 0xf5, 0x21, 0x00


	//----- nvinfo : EIATTR_SPARSE_MMA_MASK
	.align		4
.L_15:
        /*0048*/ 	.byte	0x03, 0x50
        /*004a*/ 	.short	0x0000


	//----- nvinfo : EIATTR_MAXREG_COUNT
	.align		4
        /*004c*/ 	.byte	0x03, 0x1b
        /*004e*/ 	.short	0x00ff


	//----- nvinfo : EIATTR_MERCURY_ISA_VERSION
	.align		4
        /*0050*/ 	.byte	0x03, 0x5f
        /*0052*/ 	.short	0x0101


	//----- nvinfo : EIATTR_VRC_CTA_INIT_COUNT
	.align		4
        /*0054*/ 	.byte	0x02, 0x4a
	.zero		1
	.zero		1


	//----- nvinfo : EIATTR_EXIT_INSTR_OFFSETS
	.align		4
        /*0058*/ 	.byte	0x04, 0x1c
        /*005a*/ 	.short	(.L_17 - .L_16)


	//   ....[0]....
.L_16:
        /*005c*/ 	.word	0x000000c0


	//   ....[1]....
        /*0060*/ 	.word	0x00000160


	//----- nvinfo : EIATTR_CBANK_PARAM_SIZE
	.align		4
.L_17:
        /*0064*/ 	.byte	0x03, 0x19
        /*0066*/ 	.short	0x0018


	//----- nvinfo : EIATTR_PARAM_CBANK
	.align		4
        /*0068*/ 	.byte	0x04, 0x0a
        /*006a*/ 	.short	(.L_19 - .L_18)
	.align		4
.L_18:
        /*006c*/ 	.word	index@(.nv.constant0._Z25transpose2d_simple_kernelPKfPfii)
        /*0070*/ 	.short	0x0380
        /*0072*/ 	.short	0x0018


	//----- nvinfo : EIATTR_SW_WAR
	.align		4
.L_19:
        /*0074*/ 	.byte	0x04, 0x36
        /*0076*/ 	.short	(.L_21 - .L_20)
.L_20:
        /*0078*/ 	.word	0x00000008
.L_21:


//--------------------- .nv.callgraph             --------------------------
	.section	.nv.callgraph,"",@"SHT_CUDA_CALLGRAPH"
	.align	4
	.sectionentsize	8
	.align		4
        /*0000*/ 	.word	0x00000000
	.align		4
        /*0004*/ 	.word	0xffffffff
	.align		4
        /*0008*/ 	.word	0x00000000
	.align		4
        /*000c*/ 	.word	0xfffffffe
	.align		4
        /*0010*/ 	.word	0x00000000
	.align		4
        /*0014*/ 	.word	0xfffffffd
	.align		4
        /*0018*/ 	.word	0x00000000
	.align		4
        /*001c*/ 	.word	0xfffffffc


//--------------------- .text._Z25transpose2d_simple_kernelPKfPfii --------------------------
	.section	.text._Z25transpose2d_simple_kernelPKfPfii,"ax",@progbits
	.align	128
        .global         _Z25transpose2d_simple_kernelPKfPfii
        .type           _Z25transpose2d_simple_kernelPKfPfii,@function
        .size           _Z25transpose2d_simple_kernelPKfPfii,(.L_x_1 - _Z25transpose2d_simple_kernelPKfPfii)
        .other          _Z25transpose2d_simple_kernelPKfPfii,@"STO_CUDA_ENTRY STV_DEFAULT"
_Z25transpose2d_simple_kernelPKfPfii:
.text._Z25transpose2d_simple_kernelPKfPfii:
[----:B------:R-:W-:Y:S01]  /*0000*/  LDC R1, c[0x0][0x37c] ;  /* 0x0000df00ff017b82 */ /* 0x000fe20000000800 */
[----:B------:R-:W0:Y:S07]  /*0010*/  S2R R3, SR_TID.X ;  /* 0x0000000000037919 */ /* 0x000e2e0000002100 */
[----:B------:R-:W0:Y:S01]  /*0020*/  S2UR UR4, SR_CTAID.X ;  /* 0x00000000000479c3 */ /* 0x000e220000002500 */
[----:B------:R-:W1:Y:S01]  /*0030*/  LDCU.64 UR6, c[0x0][0x390] ;  /* 0x00007200ff0677ac */ /* 0x000e620008000a00 */
[----:B------:R-:W2:Y:S06]  /*0040*/  S2R R2, SR_TID.Y ;  /* 0x0000000000027919 */ /* 0x000eac0000002200 */
[----:B------:R-:W0:Y:S08]  /*0050*/  LDC R0, c[0x0][0x360] ;  /* 0x0000d800ff007b82 */ /* 0x000e300000000800 */
[----:B------:R-:W2:Y:S08]  /*0060*/  S2UR UR5, SR_CTAID.Y ;  /* 0x00000000000579c3 */ /* 0x000eb00000002600 */
[----:B------:R-:W2:Y:S01]  /*0070*/  LDC R7, c[0x0][0x364] ;  /* 0x0000d900ff077b82 */ /* 0x000ea20000000800 */
[----:B0-----:R-:W-:-:S05]  /*0080*/  IMAD R0, R0, UR4, R3 ;  /* 0x0000000400007c24 */ /* 0x001fca000f8e0203 */
[----:B-1----:R-:W-:Y:S01]  /*0090*/  ISETP.GE.AND P0, PT, R0, UR7, PT ;  /* 0x0000000700007c0c */ /* 0x002fe2000bf06270 */
[----:B--2---:R-:W-:-:S05]  /*00a0*/  IMAD R7, R7, UR5, R2 ;  /* 0x0000000507077c24 */ /* 0x004fca000f8e0202 */
[----:B------:R-:W-:-:S13]  /*00b0*/  ISETP.GE.OR P0, PT, R7, UR6, P0 ;  /* 0x0000000607007c0c */ /* 0x000fda0008706670 */
[----:B------:R-:W-:Y:S05]  /*00c0*/  @P0 EXIT ;  /* 0x000000000000094d */ /* 0x000fea0003800000 */
[----:B------:R-:W0:Y:S01]  /*00d0*/  LDC.64 R2, c[0x0][0x380] ;  /* 0x0000e000ff027b82 */ /* 0x000e220000000a00 */
[----:B------:R-:W1:Y:S01]  /*00e0*/  LDCU.64 UR4, c[0x0][0x358] ;  /* 0x00006b00ff0477ac */ /* 0x000e620008000a00 */
[----:B------:R-:W-:-:S04]  /*00f0*/  IMAD R5, R7, UR7, R0 ;  /* 0x0000000707057c24 */ /* 0x000fc8000f8e0200 */
[----:B0-----:R-:W-:Y:S02]  /*0100*/  IMAD.WIDE R2, R5, 0x4, R2 ;  /* 0x0000000405027825 */ /* 0x001fe400078e0202 */
[----:B------:R-:W0:Y:S04]  /*0110*/  LDC.64 R4, c[0x0][0x388] ;  /* 0x0000e200ff047b82 */ /* 0x000e280000000a00 */
[----:B-1----:R-:W2:Y:S01]  /*0120*/  LDG.E R3, desc[UR4][R2.64] ;  /* 0x0000000402037981 */ /* 0x002ea2000c1e1900 */
[----:B------:R-:W-:-:S04]  /*0130*/  IMAD R7, R0, UR6, R7 ;  /* 0x0000000600077c24 */ /* 0x000fc8000f8e0207 */
[----:B0-----:R-:W-:-:S05]  /*0140*/  IMAD.WIDE R4, R7, 0x4, R4 ;  /* 0x0000000407047825 */ /* 0x001fca00078e0204 */
[----:B--2---:R-:W-:Y:S01]  /*0150*/  STG.E desc[UR4][R4.64], R3 ;  /* 0x0000000304007986 */ /* 0x004fe2000c101904 */
[----:B------:R-:W-:Y:S05]  /*0160*/  EXIT ;  /* 0x000000000000794d */ /* 0x000fea0003800000 */
.L_x_0:
[----:B------:R-:W-:-:S00]  /*0170*/  BRA `(.L_x_0) ;  /* 0xfffffffc00fc7947 */ /* 0x000fc0000383ffff */
[----:B------:R-:W-:-:S00]  /*0180*/  NOP ;  /* 0x0000000000007918 */ /* 0x000fc00000000000 */
[----:B------:R-:W-:-:S00]  /*0190*/  NOP ;  /* 0x0000000000007918 */ /* 0x000fc00000000000 */
[----:B------:R-:W-:-:S00]  /*01a0*/  NOP ;  /* 0x0000000000007918 */ /* 0x000fc00000000000 */
[----:B------:R-:W-:-:S00]  /*01b0*/  NOP ;  /* 0x0000000000007918 */ /* 0x000fc00000000000 */
[----:B------:R-:W-:-:S00]  /*01c0*/  NOP ;  /* 0x0000000000007918 */ /* 0x000fc00000000000 */
[----:B------:R-:W-:-:S00]  /*01d0*/  NOP ;  /* 0x0000000000007918 */ /* 0x000fc00000000000 */
[----:B------:R-:W-:-:S00]  /*01e0*/  NOP ;  /* 0x0000000000007918 */ /* 0x000fc00000000000 */
[----:B------:R-:W-:-:S00]  /*01f0*/  NOP ;  /* 0x0000000000007918 */ /* 0x000fc00000000000 */
.L_x_1:


//--------------------- .nv.shared.reserved.0     --------------------------
	.section	.nv.shared.reserved.0,"aw",@nobits
	.weak		__nv_reservedSMEM_offset_0_alias
	.size		__nv_reservedSMEM_offset_0_alias, 0, 64
	.other		__nv_reservedSMEM_offset_0_alias,@"STO_CUDA_RESERVED_SHARED STV_DEFAULT"
__nv_reservedSMEM_offset_0_alias:
	.zero		0
	.zero		64


//--------------------- .nv.constant0._Z25transpose2d_simple_kernelPKfPfii --------------------------
	.section	.nv.constant0._Z25transpose2d_simple_kernelPKfPfii,"a",@progbits
	.sectionflags	@""
	.align	4
.nv.constant0._Z25transpose2d_simple_kernelPKfPfii:
	.zero		920


//--------------------- SYMBOLS --------------------------

	.type		.nv.reservedSmem.offset0,@object
	.size		.nv.reservedSmem.offset0,0x4
